//
// Generated by NVIDIA NVVM Compiler
//
// Compiler Build ID: CL-36424714
// Cuda compilation tools, release 13.0, V13.0.88
// Based on NVVM 20.0.0
//

.version 9.0
.target sm_100
.address_size 64

	// .globl	_Z4copyPfPKf
// _ZZ18transposeCoalescedPfPKfE4tile has been demoted
// _ZZ24transposeNoBankConflictsPfPKfE4tile has been demoted
// _ZZ13copySharedMemPfS_E4tile has been demoted

.visible .entry _Z4copyPfPKf(
	.param .u64 .ptr .align 1 _Z4copyPfPKf_param_0,
	.param .u64 .ptr .align 1 _Z4copyPfPKf_param_1
)
{
	.reg .b32 	%r<18>;
	.reg .b32 	%f<5>;
	.reg .b64 	%rd<17>;

	ld.param.u64 	%rd1, [_Z4copyPfPKf_param_0];
	ld.param.u64 	%rd2, [_Z4copyPfPKf_param_1];
	mov.u32 	%r1, %ctaid.x;
	shl.b32 	%r2, %r1, 5;
	mov.u32 	%r3, %tid.x;
	add.s32 	%r4, %r2, %r3;
	mov.u32 	%r5, %ctaid.y;
	shl.b32 	%r6, %r5, 5;
	mov.u32 	%r7, %tid.y;
	add.s32 	%r8, %r6, %r7;
	mov.u32 	%r9, %nctaid.x;
	cvta.to.global.u64 	%rd3, %rd2;
	cvta.to.global.u64 	%rd4, %rd1;
	mul.lo.s32 	%r10, %r9, %r8;
	shl.b32 	%r11, %r10, 5;
	add.s32 	%r12, %r4, %r11;
	mul.wide.s32 	%rd5, %r12, 4;
	add.s64 	%rd6, %rd3, %rd5;
	ld.global.f32 	%f1, [%rd6];
	add.s64 	%rd7, %rd4, %rd5;
	st.global.f32 	[%rd7], %f1;
	shl.b32 	%r13, %r9, 8;
	add.s32 	%r14, %r12, %r13;
	mul.wide.s32 	%rd8, %r14, 4;
	add.s64 	%rd9, %rd3, %rd8;
	ld.global.f32 	%f2, [%rd9];
	add.s64 	%rd10, %rd4, %rd8;
	st.global.f32 	[%rd10], %f2;
	shl.b32 	%r15, %r9, 9;
	add.s32 	%r16, %r12, %r15;
	mul.wide.s32 	%rd11, %r16, 4;
	add.s64 	%rd12, %rd3, %rd11;
	ld.global.f32 	%f3, [%rd12];
	add.s64 	%rd13, %rd4, %rd11;
	st.global.f32 	[%rd13], %f3;
	add.s32 	%r17, %r16, %r13;
	mul.wide.s32 	%rd14, %r17, 4;
	add.s64 	%rd15, %rd3, %rd14;
	ld.global.f32 	%f4, [%rd15];
	add.s64 	%rd16, %rd4, %rd14;
	st.global.f32 	[%rd16], %f4;
	ret;

}
	// .globl	_Z14transposeNaivePfPKf
.visible .entry _Z14transposeNaivePfPKf(
	.param .u64 .ptr .align 1 _Z14transposeNaivePfPKf_param_0,
	.param .u64 .ptr .align 1 _Z14transposeNaivePfPKf_param_1
)
{
	.reg .b32 	%r<18>;
	.reg .b32 	%f<5>;
	.reg .b64 	%rd<15>;

	ld.param.u64 	%rd1, [_Z14transposeNaivePfPKf_param_0];
	ld.param.u64 	%rd2, [_Z14transposeNaivePfPKf_param_1];
	mov.u32 	%r1, %ctaid.x;
	shl.b32 	%r2, %r1, 5;
	mov.u32 	%r3, %tid.x;
	add.s32 	%r4, %r2, %r3;
	mov.u32 	%r5, %ctaid.y;
	shl.b32 	%r6, %r5, 5;
	mov.u32 	%r7, %tid.y;
	add.s32 	%r8, %r6, %r7;
	mov.u32 	%r9, %nctaid.x;
	shl.b32 	%r10, %r9, 5;
	cvta.to.global.u64 	%rd3, %rd2;
	cvta.to.global.u64 	%rd4, %rd1;
	mad.lo.s32 	%r11, %r8, %r10, %r4;
	mul.wide.s32 	%rd5, %r11, 4;
	add.s64 	%rd6, %rd3, %rd5;
	ld.global.f32 	%f1, [%rd6];
	mad.lo.s32 	%r12, %r4, %r10, %r8;
	mul.wide.s32 	%rd7, %r12, 4;
	add.s64 	%rd8, %rd4, %rd7;
	st.global.f32 	[%rd8], %f1;
	shl.b32 	%r13, %r9, 8;
	add.s32 	%r14, %r11, %r13;
	mul.wide.s32 	%rd9, %r14, 4;
	add.s64 	%rd10, %rd3, %rd9;
	ld.global.f32 	%f2, [%rd10];
	st.global.f32 	[%rd8+32], %f2;
	shl.b32 	%r15, %r9, 9;
	add.s32 	%r16, %r11, %r15;
	mul.wide.s32 	%rd11, %r16, 4;
	add.s64 	%rd12, %rd3, %rd11;
	ld.global.f32 	%f3, [%rd12];
	st.global.f32 	[%rd8+64], %f3;
	add.s32 	%r17, %r16, %r13;
	mul.wide.s32 	%rd13, %r17, 4;
	add.s64 	%rd14, %rd3, %rd13;
	ld.global.f32 	%f4, [%rd14];
	st.global.f32 	[%rd8+96], %f4;
	ret;

}
	// .globl	_Z18transposeCoalescedPfPKf
.visible .entry _Z18transposeCoalescedPfPKf(
	.param .u64 .ptr .align 1 _Z18transposeCoalescedPfPKf_param_0,
	.param .u64 .ptr .align 1 _Z18transposeCoalescedPfPKf_param_1
)
{
	.reg .b32 	%r<31>;
	.reg .b32 	%f<9>;
	.reg .b64 	%rd<21>;
	// demoted variable
	.shared .align 4 .b8 _ZZ18transposeCoalescedPfPKfE4tile[4096];
	ld.param.u64 	%rd1, [_Z18transposeCoalescedPfPKf_param_0];
	ld.param.u64 	%rd2, [_Z18transposeCoalescedPfPKf_param_1];
	mov.u32 	%r1, %ctaid.x;
	shl.b32 	%r2, %r1, 5;
	mov.u32 	%r3, %tid.x;
	add.s32 	%r4, %r2, %r3;
	mov.u32 	%r5, %ctaid.y;
	shl.b32 	%r6, %r5, 5;
	mov.u32 	%r7, %tid.y;
	add.s32 	%r8, %r6, %r7;
	mov.u32 	%r9, %nctaid.x;
	shl.b32 	%r10, %r9, 5;
	shl.b32 	%r11, %r3, 2;
	mov.u32 	%r12, _ZZ18transposeCoalescedPfPKfE4tile;
	add.s32 	%r13, %r12, %r11;
	cvta.to.global.u64 	%rd3, %rd2;
	mad.lo.s32 	%r14, %r8, %r10, %r4;
	mul.wide.s32 	%rd4, %r14, 4;
	add.s64 	%rd5, %rd3, %rd4;
	ld.global.f32 	%f1, [%rd5];
	shl.b32 	%r15, %r7, 7;
	add.s32 	%r16, %r13, %r15;
	st.shared.f32 	[%r16], %f1;
	shl.b32 	%r17, %r9, 8;
	add.s32 	%r18, %r14, %r17;
	mul.wide.s32 	%rd6, %r18, 4;
	add.s64 	%rd7, %rd3, %rd6;
	ld.global.f32 	%f2, [%rd7];
	st.shared.f32 	[%r16+1024], %f2;
	shl.b32 	%r19, %r9, 9;
	add.s32 	%r20, %r14, %r19;
	mul.wide.s32 	%rd8, %r20, 4;
	add.s64 	%rd9, %rd3, %rd8;
	ld.global.f32 	%f3, [%rd9];
	st.shared.f32 	[%r16+2048], %f3;
	add.s32 	%r21, %r20, %r17;
	mul.wide.s32 	%rd10, %r21, 4;
	add.s64 	%rd11, %rd3, %rd10;
	ld.global.f32 	%f4, [%rd11];
	st.shared.f32 	[%r16+3072], %f4;
	bar.sync 	0;
	add.s32 	%r22, %r6, %r3;
	add.s32 	%r23, %r2, %r7;
	mad.lo.s32 	%r24, %r3, 124, %r13;
	cvta.to.global.u64 	%rd12, %rd1;
	shl.b32 	%r25, %r7, 2;
	add.s32 	%r26, %r24, %r25;
	ld.shared.f32 	%f5, [%r26];
	mad.lo.s32 	%r27, %r23, %r10, %r22;
	mul.wide.s32 	%rd13, %r27, 4;
	add.s64 	%rd14, %rd12, %rd13;
	st.global.f32 	[%rd14], %f5;
	ld.shared.f32 	%f6, [%r26+32];
	add.s32 	%r28, %r27, %r17;
	mul.wide.s32 	%rd15, %r28, 4;
	add.s64 	%rd16, %rd12, %rd15;
	st.global.f32 	[%rd16], %f6;
	ld.shared.f32 	%f7, [%r26+64];
	add.s32 	%r29, %r27, %r19;
	mul.wide.s32 	%rd17, %r29, 4;
	add.s64 	%rd18, %rd12, %rd17;
	st.global.f32 	[%rd18], %f7;
	ld.shared.f32 	%f8, [%r26+96];
	add.s32 	%r30, %r29, %r17;
	mul.wide.s32 	%rd19, %r30, 4;
	add.s64 	%rd20, %rd12, %rd19;
	st.global.f32 	[%rd20], %f8;
	ret;

}
	// .globl	_Z24transposeNoBankConflictsPfPKf
.visible .entry _Z24transposeNoBankConflictsPfPKf(
	.param .u64 .ptr .align 1 _Z24transposeNoBankConflictsPfPKf_param_0,
	.param .u64 .ptr .align 1 _Z24transposeNoBankConflictsPfPKf_param_1
)
{
	.reg .b32 	%r<31>;
	.reg .b32 	%f<9>;
	.reg .b64 	%rd<21>;
	// demoted variable
	.shared .align 4 .b8 _ZZ24transposeNoBankConflictsPfPKfE4tile[4224];
	ld.param.u64 	%rd1, [_Z24transposeNoBankConflictsPfPKf_param_0];
	ld.param.u64 	%rd2, [_Z24transposeNoBankConflictsPfPKf_param_1];
	mov.u32 	%r1, %ctaid.x;
	shl.b32 	%r2, %r1, 5;
	mov.u32 	%r3, %tid.x;
	add.s32 	%r4, %r2, %r3;
	mov.u32 	%r5, %ctaid.y;
	shl.b32 	%r6, %r5, 5;
	mov.u32 	%r7, %tid.y;
	add.s32 	%r8, %r6, %r7;
	mov.u32 	%r9, %nctaid.x;
	shl.b32 	%r10, %r9, 5;
	shl.b32 	%r11, %r3, 2;
	mov.u32 	%r12, _ZZ24transposeNoBankConflictsPfPKfE4tile;
	add.s32 	%r13, %r12, %r11;
	cvta.to.global.u64 	%rd3, %rd2;
	mad.lo.s32 	%r14, %r8, %r10, %r4;
	mul.wide.s32 	%rd4, %r14, 4;
	add.s64 	%rd5, %rd3, %rd4;
	ld.global.f32 	%f1, [%rd5];
	mad.lo.s32 	%r15, %r7, 132, %r13;
	st.shared.f32 	[%r15], %f1;
	shl.b32 	%r16, %r9, 8;
	add.s32 	%r17, %r14, %r16;
	mul.wide.s32 	%rd6, %r17, 4;
	add.s64 	%rd7, %rd3, %rd6;
	ld.global.f32 	%f2, [%rd7];
	st.shared.f32 	[%r15+1056], %f2;
	shl.b32 	%r18, %r9, 9;
	add.s32 	%r19, %r14, %r18;
	mul.wide.s32 	%rd8, %r19, 4;
	add.s64 	%rd9, %rd3, %rd8;
	ld.global.f32 	%f3, [%rd9];
	st.shared.f32 	[%r15+2112], %f3;
	add.s32 	%r20, %r19, %r16;
	mul.wide.s32 	%rd10, %r20, 4;
	add.s64 	%rd11, %rd3, %rd10;
	ld.global.f32 	%f4, [%rd11];
	st.shared.f32 	[%r15+3168], %f4;
	bar.sync 	0;
	add.s32 	%r21, %r6, %r3;
	add.s32 	%r22, %r2, %r7;
	shl.b32 	%r23, %r3, 7;
	add.s32 	%r24, %r13, %r23;
	cvta.to.global.u64 	%rd12, %rd1;
	shl.b32 	%r25, %r7, 2;
	add.s32 	%r26, %r24, %r25;
	ld.shared.f32 	%f5, [%r26];
	mad.lo.s32 	%r27, %r22, %r10, %r21;
	mul.wide.s32 	%rd13, %r27, 4;
	add.s64 	%rd14, %rd12, %rd13;
	st.global.f32 	[%rd14], %f5;
	ld.shared.f32 	%f6, [%r26+32];
	add.s32 	%r28, %r27, %r16;
	mul.wide.s32 	%rd15, %r28, 4;
	add.s64 	%rd16, %rd12, %rd15;
	st.global.f32 	[%rd16], %f6;
	ld.shared.f32 	%f7, [%r26+64];
	add.s32 	%r29, %r27, %r18;
	mul.wide.s32 	%rd17, %r29, 4;
	add.s64 	%rd18, %rd12, %rd17;
	st.global.f32 	[%rd18], %f7;
	ld.shared.f32 	%f8, [%r26+96];
	add.s32 	%r30, %r29, %r16;
	mul.wide.s32 	%rd19, %r30, 4;
	add.s64 	%rd20, %rd12, %rd19;
	st.global.f32 	[%rd20], %f8;
	ret;

}
	// .globl	_Z13copySharedMemPfS_
.visible .entry _Z13copySharedMemPfS_(
	.param .u64 .ptr .align 1 _Z13copySharedMemPfS__param_0,
	.param .u64 .ptr .align 1 _Z13copySharedMemPfS__param_1
)
{
	.reg .b32 	%r<23>;
	.reg .b32 	%f<9>;
	.reg .b64 	%rd<17>;
	// demoted variable
	.shared .align 4 .b8 _ZZ13copySharedMemPfS_E4tile[4096];
	ld.param.u64 	%rd1, [_Z13copySharedMemPfS__param_0];
	ld.param.u64 	%rd2, [_Z13copySharedMemPfS__param_1];
	mov.u32 	%r1, %ctaid.x;
	shl.b32 	%r2, %r1, 5;
	mov.u32 	%r3, %tid.x;
	add.s32 	%r4, %r2, %r3;
	mov.u32 	%r5, %ctaid.y;
	shl.b32 	%r6, %r5, 5;
	mov.u32 	%r7, %tid.y;
	add.s32 	%r8, %r6, %r7;
	mov.u32 	%r9, %nctaid.x;
	shl.b32 	%r10, %r3, 2;
	mov.u32 	%r11, _ZZ13copySharedMemPfS_E4tile;
	add.s32 	%r12, %r11, %r10;
	cvta.to.global.u64 	%rd3, %rd2;
	mul.lo.s32 	%r13, %r9, %r8;
	shl.b32 	%r14, %r13, 5;
	add.s32 	%r15, %r14, %r4;
	mul.wide.s32 	%rd4, %r15, 4;
	add.s64 	%rd5, %rd3, %rd4;
	ld.global.f32 	%f1, [%rd5];
	shl.b32 	%r16, %r7, 7;
	add.s32 	%r17, %r12, %r16;
	st.shared.f32 	[%r17], %f1;
	shl.b32 	%r18, %r9, 8;
	add.s32 	%r19, %r15, %r18;
	mul.wide.s32 	%rd6, %r19, 4;
	add.s64 	%rd7, %rd3, %rd6;
	ld.global.f32 	%f2, [%rd7];
	st.shared.f32 	[%r17+1024], %f2;
	shl.b32 	%r20, %r9, 9;
	add.s32 	%r21, %r15, %r20;
	mul.wide.s32 	%rd8, %r21, 4;
	add.s64 	%rd9, %rd3, %rd8;
	ld.global.f32 	%f3, [%rd9];
	st.shared.f32 	[%r17+2048], %f3;
	add.s32 	%r22, %r21, %r18;
	mul.wide.s32 	%rd10, %r22, 4;
	add.s64 	%rd11, %rd3, %rd10;
	ld.global.f32 	%f4, [%rd11];
	st.shared.f32 	[%r17+3072], %f4;
	bar.sync 	0;
	cvta.to.global.u64 	%rd12, %rd1;
	ld.shared.f32 	%f5, [%r17];
	add.s64 	%rd13, %rd12, %rd4;
	st.global.f32 	[%rd13], %f5;
	ld.shared.f32 	%f6, [%r17+1024];
	add.s64 	%rd14, %rd12, %rd6;
	st.global.f32 	[%rd14], %f6;
	ld.shared.f32 	%f7, [%r17+2048];
	add.s64 	%rd15, %rd12, %rd8;
	st.global.f32 	[%rd15], %f7;
	ld.shared.f32 	%f8, [%r17+3072];
	add.s64 	%rd16, %rd12, %rd10;
	st.global.f32 	[%rd16], %f8;
	ret;

}


// ===== COMPILED SASS (sm_100) =====

	.target	sm_100

	.elftype	@"ET_EXEC"


//--------------------- .note.nv.tkinfo           --------------------------
	.section	.note.nv.tkinfo,"",@"SHT_NOTE"
	.sectionflags	@"SHF_NOTE_NV_TKINFO"
	.tkinfo
        /*0018*/ 	.word	0x00000002
        /*0030*/ 	.string	""
        /*0030*/ 	.string	"ptxas"
        /*0030*/ 	.string	"Cuda compilation tools, release 13.0, V13.0.88"
        /*0030*/ 	.string	"Build cuda_13.0.r13.0/compiler.36424714_0"
        /*0030*/ 	.string	"-arch sm_100 -m 64 "



//--------------------- .note.nv.cuinfo           --------------------------
	.section	.note.nv.cuinfo,"",@"SHT_NOTE"
	.sectionflags	@"SHF_NOTE_NV_CUINFO"
        /*0018*/ 	.short	0x0002
        /*001a*/ 	.short	0x0064
        /*001c*/ 	.short	0x0082
	.zero		2


//--------------------- .nv.info                  --------------------------
	.section	.nv.info,"",@"SHT_CUDA_INFO"
	.align	4


	//----- nvinfo : EIATTR_REGCOUNT
	.align		4
        /*0000*/ 	.byte	0x04, 0x2f
        /*0002*/ 	.short	(.L_1 - .L_0)
	.align		4
.L_0:
        /*0004*/ 	.word	index@(_Z4copyPfPKf)
        /*0008*/ 	.word	0x00000018


	//----- nvinfo : EIATTR_FRAME_SIZE
	.align		4
.L_1:
        /*000c*/ 	.byte	0x04, 0x11
        /*000e*/ 	.short	(.L_3 - .L_2)
	.align		4
.L_2:
        /*0010*/ 	.word	index@(_Z4copyPfPKf)
        /*0014*/ 	.word	0x00000000


	//----- nvinfo : EIATTR_REGCOUNT
	.align		4
.L_3:
        /*0018*/ 	.byte	0x04, 0x2f
        /*001a*/ 	.short	(.L_5 - .L_4)
	.align		4
.L_4:
        /*001c*/ 	.word	index@(_Z14transposeNaivePfPKf)
        /*0020*/ 	.word	0x00000010


	//----- nvinfo : EIATTR_FRAME_SIZE
	.align		4
.L_5:
        /*0024*/ 	.byte	0x04, 0x11
        /*0026*/ 	.short	(.L_7 - .L_6)
	.align		4
.L_6:
        /*0028*/ 	.word	index@(_Z14transposeNaivePfPKf)
        /*002c*/ 	.word	0x00000000


	//----- nvinfo : EIATTR_REGCOUNT
	.align		4
.L_7:
        /*0030*/ 	.byte	0x04, 0x2f
        /*0032*/ 	.short	(.L_9 - .L_8)
	.align		4
.L_8:
        /*0034*/ 	.word	index@(_Z18transposeCoalescedPfPKf)
        /*0038*/ 	.word	0x00000018


	//----- nvinfo : EIATTR_FRAME_SIZE
	.align		4
.L_9:
        /*003c*/ 	.byte	0x04, 0x11
        /*003e*/ 	.short	(.L_11 - .L_10)
	.align		4
.L_10:
        /*0040*/ 	.word	index@(_Z18transposeCoalescedPfPKf)
        /*0044*/ 	.word	0x00000000


	//----- nvinfo : EIATTR_REGCOUNT
	.align		4
.L_11:
        /*0048*/ 	.byte	0x04, 0x2f
        /*004a*/ 	.short	(.L_13 - .L_12)
	.align		4
.L_12:
        /*004c*/ 	.word	index@(_Z24transposeNoBankConflictsPfPKf)
        /*0050*/ 	.word	0x00000018


	//----- nvinfo : EIATTR_FRAME_SIZE
	.align		4
.L_13:
        /*0054*/ 	.byte	0x04, 0x11
        /*0056*/ 	.short	(.L_15 - .L_14)
	.align		4
.L_14:
        /*0058*/ 	.word	index@(_Z24transposeNoBankConflictsPfPKf)
        /*005c*/ 	.word	0x00000000


	//----- nvinfo : EIATTR_REGCOUNT
	.align		4
.L_15:
        /*0060*/ 	.byte	0x04, 0x2f
        /*0062*/ 	.short	(.L_17 - .L_16)
	.align		4
.L_16:
        /*0064*/ 	.word	index@(_Z13copySharedMemPfS_)
        /*0068*/ 	.word	0x00000018


	//----- nvinfo : EIATTR_FRAME_SIZE
	.align		4
.L_17:
        /*006c*/ 	.byte	0x04, 0x11
        /*006e*/ 	.short	(.L_19 - .L_18)
	.align		4
.L_18:
        /*0070*/ 	.word	index@(_Z13copySharedMemPfS_)
        /*0074*/ 	.word	0x00000000


	//----- nvinfo : EIATTR_MIN_STACK_SIZE
	.align		4
.L_19:
        /*0078*/ 	.byte	0x04, 0x12
        /*007a*/ 	.short	(.L_21 - .L_20)
	.align		4
.L_20:
        /*007c*/ 	.word	index@(_Z13copySharedMemPfS_)
        /*0080*/ 	.word	0x00000000


	//----- nvinfo : EIATTR_MIN_STACK_SIZE
	.align		4
.L_21:
        /*0084*/ 	.byte	0x04, 0x12
        /*0086*/ 	.short	(.L_23 - .L_22)
	.align		4
.L_22:
        /*0088*/ 	.word	index@(_Z24transposeNoBankConflictsPfPKf)
        /*008c*/ 	.word	0x00000000


	//----- nvinfo : EIATTR_MIN_STACK_SIZE
	.align		4
.L_23:
        /*0090*/ 	.byte	0x04, 0x12
        /*0092*/ 	.short	(.L_25 - .L_24)
	.align		4
.L_24:
        /*0094*/ 	.word	index@(_Z18transposeCoalescedPfPKf)
        /*0098*/ 	.word	0x00000000


	//----- nvinfo : EIATTR_MIN_STACK_SIZE
	.align		4
.L_25:
        /*009c*/ 	.byte	0x04, 0x12
        /*009e*/ 	.short	(.L_27 - .L_26)
	.align		4
.L_26:
        /*00a0*/ 	.word	index@(_Z14transposeNaivePfPKf)
        /*00a4*/ 	.word	0x00000000


	//----- nvinfo : EIATTR_MIN_STACK_SIZE
	.align		4
.L_27:
        /*00a8*/ 	.byte	0x04, 0x12
        /*00aa*/ 	.short	(.L_29 - .L_28)
	.align		4
.L_28:
        /*00ac*/ 	.word	index@(_Z4copyPfPKf)
        /*00b0*/ 	.word	0x00000000
.L_29:


//--------------------- .nv.compat                --------------------------
	.section	.nv.compat,"",@"SHT_CUDA_COMPAT_INFO"
	.align	4
        /*0000*/ 	.byte	0x02, 0x09, 0x00, 0x00, 0x02, 0x02, 0x01, 0x00, 0x02, 0x05, 0x05, 0x00, 0x03, 0x07, 0x01, 0x01
        /*0010*/ 	.byte	0x02, 0x03, 0x00, 0x00, 0x02, 0x06, 0x01, 0x00, 0x04, 0x0b, 0x08, 0x00, 0x09, 0x00, 0x00, 0x00
        /*0020*/ 	.byte	0x00, 0x00, 0x00, 0x00


//--------------------- .nv.info._Z13copySharedMemPfS_ --------------------------
	.section	.nv.info._Z13copySharedMemPfS_,"",@"SHT_CUDA_INFO"
	.sectionflags	@""
	.align	4


	//----- nvinfo : EIATTR_CUDA_API_VERSION
	.align		4
        /*0000*/ 	.byte	0x04, 0x37
        /*0002*/ 	.short	(.L_31 - .L_30)
.L_30:
        /*0004*/ 	.word	0x00000082


	//----- nvinfo : EIATTR_KPARAM_INFO
	.align		4
.L_31:
        /*0008*/ 	.byte	0x04, 0x17
        /*000a*/ 	.short	(.L_33 - .L_32)
.L_32:
        /*000c*/ 	.word	0x00000000
        /*0010*/ 	.short	0x0001
        /*0012*/ 	.short	0x0008
        /*0014*/ 	.byte	0x00, 0xf5, 0x21, 0x00


	//----- nvinfo : EIATTR_KPARAM_INFO
	.align		4
.L_33:
        /*0018*/ 	.byte	0x04, 0x17
        /*001a*/ 	.short	(.L_35 - .L_34)
.L_34:
        /*001c*/ 	.word	0x00000000
        /*0020*/ 	.short	0x0000
        /*0022*/ 	.short	0x0000
        /*0024*/ 	.byte	0x00, 0xf5, 0x21, 0x00


	//----- nvinfo : EIATTR_SPARSE_MMA_MASK
	.align		4
.L_35:
        /*0028*/ 	.byte	0x03, 0x50
        /*002a*/ 	.short	0x0000


	//----- nvinfo : EIATTR_MAXREG_COUNT
	.align		4
        /*002c*/ 	.byte	0x03, 0x1b
        /*002e*/ 	.short	0x00ff


	//----- nvinfo : EIATTR_NUM_BARRIERS
	.align		4
        /*0030*/ 	.byte	0x02, 0x4c
        /*0032*/ 	.byte	0x01
	.zero		1


	//----- nvinfo : EIATTR_MERCURY_ISA_VERSION
	.align		4
        /*0034*/ 	.byte	0x03, 0x5f
        /*0036*/ 	.short	0x0101


	//----- nvinfo : EIATTR_VRC_CTA_INIT_COUNT
	.align		4
        /*0038*/ 	.byte	0x02, 0x4a
	.zero		1
	.zero		1


	//----- nvinfo : EIATTR_EXIT_INSTR_OFFSETS
	.align		4
        /*003c*/ 	.byte	0x04, 0x1c
        /*003e*/ 	.short	(.L_37 - .L_36)


	//   ....[0]....
.L_36:
        /*0040*/ 	.word	0x000002e0


	//----- nvinfo : EIATTR_CBANK_PARAM_SIZE
	.align		4
.L_37:
        /*0044*/ 	.byte	0x03, 0x19
        /*0046*/ 	.short	0x0010


	//----- nvinfo : EIATTR_PARAM_CBANK
	.align		4
        /*0048*/ 	.byte	0x04, 0x0a
        /*004a*/ 	.short	(.L_39 - .L_38)
	.align		4
.L_38:
        /*004c*/ 	.word	index@(.nv.constant0._Z13copySharedMemPfS_)
        /*0050*/ 	.short	0x0380
        /*0052*/ 	.short	0x0010


	//----- nvinfo : EIATTR_SW_WAR
	.align		4
.L_39:
        /*0054*/ 	.byte	0x04, 0x36
        /*0056*/ 	.short	(.L_41 - .L_40)
.L_40:
        /*0058*/ 	.word	0x00000008
.L_41:


//--------------------- .nv.info._Z24transposeNoBankConflictsPfPKf --------------------------
	.section	.nv.info._Z24transposeNoBankConflictsPfPKf,"",@"SHT_CUDA_INFO"
	.sectionflags	@""
	.align	4


	//----- nvinfo : EIATTR_CUDA_API_VERSION
	.align		4
        /*0000*/ 	.byte	0x04, 0x37
        /*0002*/ 	.short	(.L_43 - .L_42)
.L_42:
        /*0004*/ 	.word	0x00000082


	//----- nvinfo : EIATTR_KPARAM_INFO
	.align		4
.L_43:
        /*0008*/ 	.byte	0x04, 0x17
        /*000a*/ 	.short	(.L_45 - .L_44)
.L_44:
        /*000c*/ 	.word	0x00000000
        /*0010*/ 	.short	0x0001
        /*0012*/ 	.short	0x0008
        /*0014*/ 	.byte	0x00, 0xf5, 0x21, 0x00


	//----- nvinfo : EIATTR_KPARAM_INFO
	.align		4
.L_45:
        /*0018*/ 	.byte	0x04, 0x17
        /*001a*/ 	.short	(.L_47 - .L_46)
.L_46:
        /*001c*/ 	.word	0x00000000
        /*0020*/ 	.short	0x0000
        /*0022*/ 	.short	0x0000
        /*0024*/ 	.byte	0x00, 0xf5, 0x21, 0x00


	//----- nvinfo : EIATTR_SPARSE_MMA_MASK
	.align		4
.L_47:
        /*0028*/ 	.byte	0x03, 0x50
        /*002a*/ 	.short	0x0000


	//----- nvinfo : EIATTR_MAXREG_COUNT
	.align		4
        /*002c*/ 	.byte	0x03, 0x1b
        /*002e*/ 	.short	0x00ff


	//----- nvinfo : EIATTR_NUM_BARRIERS
	.align		4
        /*0030*/ 	.byte	0x02, 0x4c
        /*0032*/ 	.byte	0x01
	.zero		1


	//----- nvinfo : EIATTR_MERCURY_ISA_VERSION
	.align		4
        /*0034*/ 	.byte	0x03, 0x5f
        /*0036*/ 	.short	0x0101


	//----- nvinfo : EIATTR_VRC_CTA_INIT_COUNT
	.align		4
        /*0038*/ 	.byte	0x02, 0x4a
	.zero		1
	.zero		1


	//----- nvinfo : EIATTR_EXIT_INSTR_OFFSETS
	.align		4
        /*003c*/ 	.byte	0x04, 0x1c
        /*003e*/ 	.short	(.L_49 - .L_48)


	//   ....[0]....
.L_48:
        /*0040*/ 	.word	0x00000360


	//----- nvinfo : EIATTR_CBANK_PARAM_SIZE
	.align		4
.L_49:
        /*0044*/ 	.byte	0x03, 0x19
        /*0046*/ 	.short	0x0010


	//----- nvinfo : EIATTR_PARAM_CBANK
	.align		4
        /*0048*/ 	.byte	0x04, 0x0a
        /*004a*/ 	.short	(.L_51 - .L_50)
	.align		4
.L_50:
        /*004c*/ 	.word	index@(.nv.constant0._Z24transposeNoBankConflictsPfPKf)
        /*0050*/ 	.short	0x0380
        /*0052*/ 	.short	0x0010


	//----- nvinfo : EIATTR_SW_WAR
	.align		4
.L_51:
        /*0054*/ 	.byte	0x04, 0x36
        /*0056*/ 	.short	(.L_53 - .L_52)
.L_52:
        /*0058*/ 	.word	0x00000008
.L_53:


//--------------------- .nv.info._Z18transposeCoalescedPfPKf --------------------------
	.section	.nv.info._Z18transposeCoalescedPfPKf,"",@"SHT_CUDA_INFO"
	.sectionflags	@""
	.align	4


	//----- nvinfo : EIATTR_CUDA_API_VERSION
	.align		4
        /*0000*/ 	.byte	0x04, 0x37
        /*0002*/ 	.short	(.L_55 - .L_54)
.L_54:
        /*0004*/ 	.word	0x00000082


	//----- nvinfo : EIATTR_KPARAM_INFO
	.align		4
.L_55:
        /*0008*/ 	.byte	0x04, 0x17
        /*000a*/ 	.short	(.L_57 - .L_56)
.L_56:
        /*000c*/ 	.word	0x00000000
        /*0010*/ 	.short	0x0001
        /*0012*/ 	.short	0x0008
        /*0014*/ 	.byte	0x00, 0xf5, 0x21, 0x00


	//----- nvinfo : EIATTR_KPARAM_INFO
	.align		4
.L_57:
        /*0018*/ 	.byte	0x04, 0x17
        /*001a*/ 	.short	(.L_59 - .L_58)
.L_58:
        /*001c*/ 	.word	0x00000000
        /*0020*/ 	.short	0x0000
        /*0022*/ 	.short	0x0000
        /*0024*/ 	.byte	0x00, 0xf5, 0x21, 0x00


	//----- nvinfo : EIATTR_SPARSE_MMA_MASK
	.align		4
.L_59:
        /*0028*/ 	.byte	0x03, 0x50
        /*002a*/ 	.short	0x0000


	//----- nvinfo : EIATTR_MAXREG_COUNT
	.align		4
        /*002c*/ 	.byte	0x03, 0x1b
        /*002e*/ 	.short	0x00ff


	//----- nvinfo : EIATTR_NUM_BARRIERS
	.align		4
        /*0030*/ 	.byte	0x02, 0x4c
        /*0032*/ 	.byte	0x01
	.zero		1


	//----- nvinfo : EIATTR_MERCURY_ISA_VERSION
	.align		4
        /*0034*/ 	.byte	0x03, 0x5f
        /*0036*/ 	.short	0x0101


	//----- nvinfo : EIATTR_VRC_CTA_INIT_COUNT
	.align		4
        /*0038*/ 	.byte	0x02, 0x4a
	.zero		1
	.zero		1


	//----- nvinfo : EIATTR_EXIT_INSTR_OFFSETS
	.align		4
        /*003c*/ 	.byte	0x04, 0x1c
        /*003e*/ 	.short	(.L_61 - .L_60)


	//   ....[0]....
.L_60:
        /*0040*/ 	.word	0x00000360


	//----- nvinfo : EIATTR_CBANK_PARAM_SIZE
	.align		4
.L_61:
        /*0044*/ 	.byte	0x03, 0x19
        /*0046*/ 	.short	0x0010


	//----- nvinfo : EIATTR_PARAM_CBANK
	.align		4
        /*0048*/ 	.byte	0x04, 0x0a
        /*004a*/ 	.short	(.L_63 - .L_62)
	.align		4
.L_62:
        /*004c*/ 	.word	index@(.nv.constant0._Z18transposeCoalescedPfPKf)
        /*0050*/ 	.short	0x0380
        /*0052*/ 	.short	0x0010


	//----- nvinfo : EIATTR_SW_WAR
	.align		4
.L_63:
        /*0054*/ 	.byte	0x04, 0x36
        /*0056*/ 	.short	(.L_65 - .L_64)
.L_64:
        /*0058*/ 	.word	0x00000008
.L_65:


//--------------------- .nv.info._Z14transposeNaivePfPKf --------------------------
	.section	.nv.info._Z14transposeNaivePfPKf,"",@"SHT_CUDA_INFO"
	.sectionflags	@""
	.align	4


	//----- nvinfo : EIATTR_CUDA_API_VERSION
	.align		4
        /*0000*/ 	.byte	0x04, 0x37
        /*0002*/ 	.short	(.L_67 - .L_66)
.L_66:
        /*0004*/ 	.word	0x00000082


	//----- nvinfo : EIATTR_KPARAM_INFO
	.align		4
.L_67:
        /*0008*/ 	.byte	0x04, 0x17
        /*000a*/ 	.short	(.L_69 - .L_68)
.L_68:
        /*000c*/ 	.word	0x00000000
        /*0010*/ 	.short	0x0001
        /*0012*/ 	.short	0x0008
        /*0014*/ 	.byte	0x00, 0xf5, 0x21, 0x00


	//----- nvinfo : EIATTR_KPARAM_INFO
	.align		4
.L_69:
        /*0018*/ 	.byte	0x04, 0x17
        /*001a*/ 	.short	(.L_71 - .L_70)
.L_70:
        /*001c*/ 	.word	0x00000000
        /*0020*/ 	.short	0x0000
        /*0022*/ 	.short	0x0000
        /*0024*/ 	.byte	0x00, 0xf5, 0x21, 0x00


	//----- nvinfo : EIATTR_SPARSE_MMA_MASK
	.align		4
.L_71:
        /*0028*/ 	.byte	0x03, 0x50
        /*002a*/ 	.short	0x0000


	//----- nvinfo : EIATTR_MAXREG_COUNT
	.align		4
        /*002c*/ 	.byte	0x03, 0x1b
        /*002e*/ 	.short	0x00ff


	//----- nvinfo : EIATTR_MERCURY_ISA_VERSION
	.align		4
        /*0030*/ 	.byte	0x03, 0x5f
        /*0032*/ 	.short	0x0101


	//----- nvinfo : EIATTR_VRC_CTA_INIT_COUNT
	.align		4
        /*0034*/ 	.byte	0x02, 0x4a
	.zero		1
	.zero		1


	//----- nvinfo : EIATTR_EXIT_INSTR_OFFSETS
	.align		4
        /*0038*/ 	.byte	0x04, 0x1c
        /*003a*/ 	.short	(.L_73 - .L_72)


	//   ....[0]....
.L_72:
        /*003c*/ 	.word	0x000001e0


	//----- nvinfo : EIATTR_CBANK_PARAM_SIZE
	.align		4
.L_73:
        /*0040*/ 	.byte	0x03, 0x19
        /*0042*/ 	.short	0x0010


	//----- nvinfo : EIATTR_PARAM_CBANK
	.align		4
        /*0044*/ 	.byte	0x04, 0x0a
        /*0046*/ 	.short	(.L_75 - .L_74)
	.align		4
.L_74:
        /*0048*/ 	.word	index@(.nv.constant0._Z14transposeNaivePfPKf)
        /*004c*/ 	.short	0x0380
        /*004e*/ 	.short	0x0010


	//----- nvinfo : EIATTR_SW_WAR
	.align		4
.L_75:
        /*0050*/ 	.byte	0x04, 0x36
        /*0052*/ 	.short	(.L_77 - .L_76)
.L_76:
        /*0054*/ 	.word	0x00000008
.L_77:


//--------------------- .nv.info._Z4copyPfPKf     --------------------------
	.section	.nv.info._Z4copyPfPKf,"",@"SHT_CUDA_INFO"
	.sectionflags	@""
	.align	4


	//----- nvinfo : EIATTR_CUDA_API_VERSION
	.align		4
        /*0000*/ 	.byte	0x04, 0x37
        /*0002*/ 	.short	(.L_79 - .L_78)
.L_78:
        /*0004*/ 	.word	0x00000082


	//----- nvinfo : EIATTR_KPARAM_INFO
	.align		4
.L_79:
        /*0008*/ 	.byte	0x04, 0x17
        /*000a*/ 	.short	(.L_81 - .L_80)
.L_80:
        /*000c*/ 	.word	0x00000000
        /*0010*/ 	.short	0x0001
        /*0012*/ 	.short	0x0008
        /*0014*/ 	.byte	0x00, 0xf5, 0x21, 0x00


	//----- nvinfo : EIATTR_KPARAM_INFO
	.align		4
.L_81:
        /*0018*/ 	.byte	0x04, 0x17
        /*001a*/ 	.short	(.L_83 - .L_82)
.L_82:
        /*001c*/ 	.word	0x00000000
        /*0020*/ 	.short	0x0000
        /*0022*/ 	.short	0x0000
        /*0024*/ 	.byte	0x00, 0xf5, 0x21, 0x00


	//----- nvinfo : EIATTR_SPARSE_MMA_MASK
	.align		4
.L_83:
        /*0028*/ 	.byte	0x03, 0x50
        /*002a*/ 	.short	0x0000


	//----- nvinfo : EIATTR_MAXREG_COUNT
	.align		4
        /*002c*/ 	.byte	0x03, 0x1b
        /*002e*/ 	.short	0x00ff


	//----- nvinfo : EIATTR_MERCURY_ISA_VERSION
	.align		4
        /*0030*/ 	.byte	0x03, 0x5f
        /*0032*/ 	.short	0x0101


	//----- nvinfo : EIATTR_VRC_CTA_INIT_COUNT
	.align		4
        /*0034*/ 	.byte	0x02, 0x4a
	.zero		1
	.zero		1


	//----- nvinfo : EIATTR_EXIT_INSTR_OFFSETS
	.align		4
        /*0038*/ 	.byte	0x04, 0x1c
        /*003a*/ 	.short	(.L_85 - .L_84)


	//   ....[0]....
.L_84:
        /*003c*/ 	.word	0x00000200


	//----- nvinfo : EIATTR_CBANK_PARAM_SIZE
	.align		4
.L_85:
        /*0040*/ 	.byte	0x03, 0x19
        /*0042*/ 	.short	0x0010


	//----- nvinfo : EIATTR_PARAM_CBANK
	.align		4
        /*0044*/ 	.byte	0x04, 0x0a
        /*0046*/ 	.short	(.L_87 - .L_86)
	.align		4
.L_86:
        /*0048*/ 	.word	index@(.nv.constant0._Z4copyPfPKf)
        /*004c*/ 	.short	0x0380
        /*004e*/ 	.short	0x0010


	//----- nvinfo : EIATTR_SW_WAR
	.align		4
.L_87:
        /*0050*/ 	.byte	0x04, 0x36
        /*0052*/ 	.short	(.L_89 - .L_88)
.L_88:
        /*0054*/ 	.word	0x00000008
.L_89:


//--------------------- .nv.callgraph             --------------------------
	.section	.nv.callgraph,"",@"SHT_CUDA_CALLGRAPH"
	.align	4
	.sectionentsize	8
	.align		4
        /*0000*/ 	.word	0x00000000
	.align		4
        /*0004*/ 	.word	0xffffffff
	.align		4
        /*0008*/ 	.word	0x00000000
	.align		4
        /*000c*/ 	.word	0xfffffffe
	.align		4
        /*0010*/ 	.word	0x00000000
	.align		4
        /*0014*/ 	.word	0xfffffffd
	.align		4
        /*0018*/ 	.word	0x00000000
	.align		4
        /*001c*/ 	.word	0xfffffffc


//--------------------- .text._Z13copySharedMemPfS_ --------------------------
	.section	.text._Z13copySharedMemPfS_,"ax",@progbits
	.align	128
        .global         _Z13copySharedMemPfS_
        .type           _Z13copySharedMemPfS_,@function
        .size           _Z13copySharedMemPfS_,(.L_x_5 - _Z13copySharedMemPfS_)
        .other          _Z13copySharedMemPfS_,@"STO_CUDA_ENTRY STV_DEFAULT"
_Z13copySharedMemPfS_:
.text._Z13copySharedMemPfS_:
[----:B------:R-:W-:Y:S01]  /*0000*/  LDC R1, c[0x0][0x37c] ;  /* 0x0000df00ff017b82 */ /* 0x000fe20000000800 */
[----:B------:R-:W0:Y:S07]  /*0010*/  S2R R0, SR_CTAID.Y ;  /* 0x0000000000007919 */ /* 0x000e2e0000002600 */
[----:B------:R-:W1:Y:S01]  /*0020*/  LDC R6, c[0x0][0x370] ;  /* 0x0000dc00ff067b82 */ /* 0x000e620000000800 */
[----:B------:R-:W2:Y:S01]  /*0030*/  LDCU.64 UR6, c[0x0][0x358] ;  /* 0x00006b00ff0677ac */ /* 0x000ea20008000a00 */
[----:B------:R-:W0:Y:S01]  /*0040*/  S2R R17, SR_TID.Y ;  /* 0x0000000000117919 */ /* 0x000e220000002200 */
[----:B------:R-:W3:Y:S05]  /*0050*/  S2R R2, SR_CTAID.X ;  /* 0x0000000000027919 */ /* 0x000eea0000002500 */
[----:B------:R-:W4:Y:S01]  /*0060*/  LDC.64 R4, c[0x0][0x388] ;  /* 0x0000e200ff047b82 */ /* 0x000f220000000a00 */
[----:B------:R-:W3:Y:S01]  /*0070*/  S2R R15, SR_TID.X ;  /* 0x00000000000f7919 */ /* 0x000ee20000002100 */
[----:B0-----:R-:W-:-:S05]  /*0080*/  LEA R0, R0, R17, 0x5 ;  /* 0x0000001100007211 */ /* 0x001fca00078e28ff */
[----:B-1----:R-:W-:Y:S01]  /*0090*/  IMAD R3, R0, R6, RZ ;  /* 0x0000000600037224 */ /* 0x002fe200078e02ff */
[----:B---3--:R-:W-:-:S04]  /*00a0*/  LEA R0, R2, R15, 0x5 ;  /* 0x0000000f02007211 */ /* 0x008fc800078e28ff */
[----:B------:R-:W-:-:S04]  /*00b0*/  LEA R13, R3, R0, 0x5 ;  /* 0x00000000030d7211 */ /* 0x000fc800078e28ff */
[CC--:B------:R-:W-:Y:S02]  /*00c0*/  LEA R2, R6.reuse, R13.reuse, 0x9 ;  /* 0x0000000d06027211 */ /* 0x0c0fe400078e48ff */
[C---:B------:R-:W-:Y:S02]  /*00d0*/  LEA R3, R6.reuse, R13, 0x8 ;  /* 0x0000000d06037211 */ /* 0x040fe400078e40ff */
[----:B------:R-:W-:Y:S01]  /*00e0*/  LEA R0, R6, R2, 0x8 ;  /* 0x0000000206007211 */ /* 0x000fe200078e40ff */
[----:B----4-:R-:W-:-:S04]  /*00f0*/  IMAD.WIDE R6, R13, 0x4, R4 ;  /* 0x000000040d067825 */ /* 0x010fc800078e0204 */
[--C-:B------:R-:W-:Y:S02]  /*0100*/  IMAD.WIDE R8, R3, 0x4, R4.reuse ;  /* 0x0000000403087825 */ /* 0x100fe400078e0204 */
[----:B--2---:R-:W2:Y:S02]  /*0110*/  LDG.E R6, desc[UR6][R6.64] ;  /* 0x0000000606067981 */ /* 0x004ea4000c1e1900 */
[--C-:B------:R-:W-:Y:S02]  /*0120*/  IMAD.WIDE R10, R2, 0x4, R4.reuse ;  /* 0x00000004020a7825 */ /* 0x100fe400078e0204 */
[----:B------:R0:W3:Y:S02]  /*0130*/  LDG.E R14, desc[UR6][R8.64] ;  /* 0x00000006080e7981 */ /* 0x0000e4000c1e1900 */
[----:B------:R-:W-:Y:S02]  /*0140*/  IMAD.WIDE R4, R0, 0x4, R4 ;  /* 0x0000000400047825 */ /* 0x000fe400078e0204 */
[----:B------:R-:W4:Y:S04]  /*0150*/  LDG.E R10, desc[UR6][R10.64] ;  /* 0x000000060a0a7981 */ /* 0x000f28000c1e1900 */
[----:B------:R1:W5:Y:S01]  /*0160*/  LDG.E R16, desc[UR6][R4.64] ;  /* 0x0000000604107981 */ /* 0x000362000c1e1900 */
[----:B------:R-:W1:Y:S01]  /*0170*/  S2UR UR5, SR_CgaCtaId ;  /* 0x00000000000579c3 */ /* 0x000e620000008800 */
[----:B------:R-:W-:-:S07]  /*0180*/  UMOV UR4, 0x400 ;  /* 0x0000040000047882 */ /* 0x000fce0000000000 */
[----:B0-----:R-:W0:Y:S01]  /*0190*/  LDC.64 R8, c[0x0][0x380] ;  /* 0x0000e000ff087b82 */ /* 0x001e220000000a00 */
[----:B-1----:R-:W-:-:S06]  /*01a0*/  ULEA UR4, UR5, UR4, 0x18 ;  /* 0x0000000405047291 */ /* 0x002fcc000f8ec0ff */
[----:B------:R-:W-:-:S04]  /*01b0*/  LEA R12, R15, UR4, 0x2 ;  /* 0x000000040f0c7c11 */ /* 0x000fc8000f8e10ff */
[----:B------:R-:W-:Y:S01]  /*01c0*/  LEA R15, R17, R12, 0x7 ;  /* 0x0000000c110f7211 */ /* 0x000fe200078e38ff */
[----:B0-----:R-:W-:-:S04]  /*01d0*/  IMAD.WIDE R4, R13, 0x4, R8 ;  /* 0x000000040d047825 */ /* 0x001fc800078e0208 */
[----:B--2---:R0:W-:Y:S04]  /*01e0*/  STS [R15], R6 ;  /* 0x000000060f007388 */ /* 0x0041e80000000800 */
[----:B---3--:R-:W-:Y:S04]  /*01f0*/  STS [R15+0x400], R14 ;  /* 0x0004000e0f007388 */ /* 0x008fe80000000800 */
[----:B----4-:R-:W-:Y:S04]  /*0200*/  STS [R15+0x800], R10 ;  /* 0x0008000a0f007388 */ /* 0x010fe80000000800 */
[----:B-----5:R-:W-:Y:S01]  /*0210*/  STS [R15+0xc00], R16 ;  /* 0x000c00100f007388 */ /* 0x020fe20000000800 */
[----:B------:R-:W-:Y:S06]  /*0220*/  BAR.SYNC.DEFER_BLOCKING 0x0 ;  /* 0x0000000000007b1d */ /* 0x000fec0000010000 */
[----:B------:R-:W1:Y:S04]  /*0230*/  LDS R11, [R15] ;  /* 0x000000000f0b7984 */ /* 0x000e680000000800 */
[----:B------:R-:W2:Y:S04]  /*0240*/  LDS R17, [R15+0x400] ;  /* 0x000400000f117984 */ /* 0x000ea80000000800 */
[----:B------:R-:W3:Y:S04]  /*0250*/  LDS R19, [R15+0x800] ;  /* 0x000800000f137984 */ /* 0x000ee80000000800 */
[----:B------:R-:W4:Y:S01]  /*0260*/  LDS R21, [R15+0xc00] ;  /* 0x000c00000f157984 */ /* 0x000f220000000800 */
[----:B0-----:R-:W-:-:S04]  /*0270*/  IMAD.WIDE R6, R3, 0x4, R8 ;  /* 0x0000000403067825 */ /* 0x001fc800078e0208 */
[----:B------:R-:W-:-:S04]  /*0280*/  IMAD.WIDE R2, R2, 0x4, R8 ;  /* 0x0000000402027825 */ /* 0x000fc800078e0208 */
[----:B------:R-:W-:Y:S01]  /*0290*/  IMAD.WIDE R8, R0, 0x4, R8 ;  /* 0x0000000400087825 */ /* 0x000fe200078e0208 */
[----:B-1----:R-:W-:Y:S04]  /*02a0*/  STG.E desc[UR6][R4.64], R11 ;  /* 0x0000000b04007986 */ /* 0x002fe8000c101906 */
[----:B--2---:R-:W-:Y:S04]  /*02b0*/  STG.E desc[UR6][R6.64], R17 ;  /* 0x0000001106007986 */ /* 0x004fe8000c101906 */
[----:B---3--:R-:W-:Y:S04]  /*02c0*/  STG.E desc[UR6][R2.64], R19 ;  /* 0x0000001302007986 */ /* 0x008fe8000c101906 */
[----:B----4-:R-:W-:Y:S01]  /*02d0*/  STG.E desc[UR6][R8.64], R21 ;  /* 0x0000001508007986 */ /* 0x010fe2000c101906 */
[----:B------:R-:W-:Y:S05]  /*02e0*/  EXIT ;  /* 0x000000000000794d */ /* 0x000fea0003800000 */
.L_x_0:
[----:B------:R-:W-:-:S00]  /*02f0*/  BRA `(.L_x_0) ;  /* 0xfffffffc00fc7947 */ /* 0x000fc0000383ffff */
[----:B------:R-:W-:-:S00]  /*0300*/  NOP ;  /* 0x0000000000007918 */ /* 0x000fc00000000000 */
[----:B------:R-:W-:-:S00]  /*0310*/  NOP ;  /* 0x0000000000007918 */ /* 0x000fc00000000000 */
[----:B------:R-:W-:-:S00]  /*0320*/  NOP ;  /* 0x0000000000007918 */ /* 0x000fc00000000000 */
[----:B------:R-:W-:-:S00]  /*0330*/  NOP ;  /* 0x0000000000007918 */ /* 0x000fc00000000000 */
[----:B------:R-:W-:-:S00]  /*0340*/  NOP ;  /* 0x0000000000007918 */ /* 0x000fc00000000000 */
[----:B------:R-:W-:-:S00]  /*0350*/  NOP ;  /* 0x0000000000007918 */ /* 0x000fc00000000000 */
[----:B------:R-:W-:-:S00]  /*0360*/  NOP ;  /* 0x0000000000007918 */ /* 0x000fc00000000000 */
[----:B------:R-:W-:-:S00]  /*0370*/  NOP ;  /* 0x0000000000007918 */ /* 0x000fc00000000000 */
.L_x_5:


//--------------------- .text._Z24transposeNoBankConflictsPfPKf --------------------------
	.section	.text._Z24transposeNoBankConflictsPfPKf,"ax",@progbits
	.align	128
        .global         _Z24transposeNoBankConflictsPfPKf
        .type           _Z24transposeNoBankConflictsPfPKf,@function
        .size           _Z24transposeNoBankConflictsPfPKf,(.L_x_6 - _Z24transposeNoBankConflictsPfPKf)
        .other          _Z24transposeNoBankConflictsPfPKf,@"STO_CUDA_ENTRY STV_DEFAULT"
_Z24transposeNoBankConflictsPfPKf:
.text._Z24transposeNoBankConflictsPfPKf:
[----:B------:R-:W-:Y:S01]  /*0000*/  LDC R1, c[0x0][0x37c] ;  /* 0x0000df00ff017b82 */ /* 0x000fe20000000800 */
[----:B------:R-:W0:Y:S07]  /*0010*/  S2R R6, SR_CTAID.X ;  /* 0x0000000000067919 */ /* 0x000e2e0000002500 */
[----:B------:R-:W1:Y:S01]  /*0020*/  LDC R4, c[0x0][0x370] ;  /* 0x0000dc00ff047b82 */ /* 0x000e620000000800 */
[----:B------:R-:W2:Y:S01]  /*0030*/  LDCU.64 UR6, c[0x0][0x358] ;  /* 0x00006b00ff0677ac */ /* 0x000ea20008000a00 */
[----:B------:R-:W0:Y:S01]  /*0040*/  S2R R5, SR_TID.X ;  /* 0x0000000000057919 */ /* 0x000e220000002100 */
[----:B------:R-:W3:Y:S05]  /*0050*/  S2R R0, SR_CTAID.Y ;  /* 0x0000000000007919 */ /* 0x000eea0000002600 */
[----:B------:R-:W4:Y:S01]  /*0060*/  LDC.64 R2, c[0x0][0x388] ;  /* 0x0000e200ff027b82 */ /* 0x000f220000000a00 */
[----:B------:R-:W3:Y:S01]  /*0070*/  S2R R7, SR_TID.Y ;  /* 0x0000000000077919 */ /* 0x000ee20000002200 */
[----:B-1----:R-:W-:-:S02]  /*0080*/  SHF.L.U32 R8, R4, 0x5, RZ ;  /* 0x0000000504087819 */ /* 0x002fc400000006ff */
[----:B0-----:R-:W-:Y:S02]  /*0090*/  LEA R9, R6, R5, 0x5 ;  /* 0x0000000506097211 */ /* 0x001fe400078e28ff */
[----:B---3--:R-:W-:-:S05]  /*00a0*/  LEA R10, R0, R7, 0x5 ;  /* 0x00000007000a7211 */ /* 0x008fca00078e28ff */
[----:B------:R-:W-:-:S04]  /*00b0*/  IMAD R9, R10, R8, R9 ;  /* 0x000000080a097224 */ /* 0x000fc800078e0209 */
[--C-:B----4-:R-:W-:Y:S01]  /*00c0*/  IMAD.WIDE R10, R9, 0x4, R2.reuse ;  /* 0x00000004090a7825 */ /* 0x110fe200078e0202 */
[CC--:B------:R-:W-:Y:S02]  /*00d0*/  LEA R15, R4.reuse, R9.reuse, 0x9 ;  /* 0x00000009040f7211 */ /* 0x0c0fe400078e48ff */
[C---:B------:R-:W-:Y:S02]  /*00e0*/  LEA R13, R4.reuse, R9, 0x8 ;  /* 0x00000009040d7211 */ /* 0x040fe400078e40ff */
[----:B------:R-:W-:Y:S01]  /*00f0*/  LEA R17, R4, R15, 0x8 ;  /* 0x0000000f04117211 */ /* 0x000fe200078e40ff */
[--C-:B------:R-:W-:Y:S01]  /*0100*/  IMAD.WIDE R14, R15, 0x4, R2.reuse ;  /* 0x000000040f0e7825 */ /* 0x100fe200078e0202 */
[----:B--2---:R-:W2:Y:S03]  /*0110*/  LDG.E R10, desc[UR6][R10.64] ;  /* 0x000000060a0a7981 */ /* 0x004ea6000c1e1900 */
[----:B------:R-:W-:-:S02]  /*0120*/  IMAD.WIDE R12, R13, 0x4, R2 ;  /* 0x000000040d0c7825 */ /* 0x000fc400078e0202 */
[----:B------:R-:W3:Y:S02]  /*0130*/  LDG.E R14, desc[UR6][R14.64] ;  /* 0x000000060e0e7981 */ /* 0x000ee4000c1e1900 */
[----:B------:R-:W-:Y:S02]  /*0140*/  IMAD.WIDE R2, R17, 0x4, R2 ;  /* 0x0000000411027825 */ /* 0x000fe400078e0202 */
[----:B------:R-:W4:Y:S04]  /*0150*/  LDG.E R12, desc[UR6][R12.64] ;  /* 0x000000060c0c7981 */ /* 0x000f28000c1e1900 */
[----:B------:R0:W5:Y:S01]  /*0160*/  LDG.E R18, desc[UR6][R2.64] ;  /* 0x0000000602127981 */ /* 0x000162000c1e1900 */
[----:B------:R-:W1:Y:S01]  /*0170*/  S2UR UR5, SR_CgaCtaId ;  /* 0x00000000000579c3 */ /* 0x000e620000008800 */
[----:B------:R-:W-:-:S07]  /*0180*/  UMOV UR4, 0x400 ;  /* 0x0000040000047882 */ /* 0x000fce0000000000 */
[----:B0-----:R-:W0:Y:S01]  /*0190*/  LDC.64 R2, c[0x0][0x380] ;  /* 0x0000e000ff027b82 */ /* 0x001e220000000a00 */
[----:B-1----:R-:W-:-:S06]  /*01a0*/  ULEA UR4, UR5, UR4, 0x18 ;  /* 0x0000000405047291 */ /* 0x002fcc000f8ec0ff */
[----:B------:R-:W-:-:S05]  /*01b0*/  LEA R16, R5, UR4, 0x2 ;  /* 0x0000000405107c11 */ /* 0x000fca000f8e10ff */
[----:B------:R-:W-:Y:S01]  /*01c0*/  IMAD R9, R7, 0x84, R16 ;  /* 0x0000008407097824 */ /* 0x000fe200078e0210 */
[----:B------:R-:W-:-:S04]  /*01d0*/  LEA R16, R5, R16, 0x7 ;  /* 0x0000001005107211 */ /* 0x000fc800078e38ff */
[----:B------:R-:W-:Y:S02]  /*01e0*/  LEA R16, R7, R16, 0x2 ;  /* 0x0000001007107211 */ /* 0x000fe400078e10ff */
[----:B------:R-:W-:Y:S02]  /*01f0*/  LEA R5, R0, R5, 0x5 ;  /* 0x0000000500057211 */ /* 0x000fe400078e28ff */
[----:B------:R-:W-:-:S05]  /*0200*/  LEA R6, R6, R7, 0x5 ;  /* 0x0000000706067211 */ /* 0x000fca00078e28ff */
[----:B------:R-:W-:-:S05]  /*0210*/  IMAD R5, R8, R6, R5 ;  /* 0x0000000608057224 */ /* 0x000fca00078e0205 */
[CC--:B------:R-:W-:Y:S02]  /*0220*/  LEA R17, R4.reuse, R5.reuse, 0x9 ;  /* 0x0000000504117211 */ /* 0x0c0fe400078e48ff */
[C---:B------:R-:W-:Y:S02]  /*0230*/  LEA R7, R4.reuse, R5, 0x8 ;  /* 0x0000000504077211 */ /* 0x040fe400078e40ff */
[----:B------:R-:W-:Y:S01]  /*0240*/  LEA R21, R4, R17, 0x8 ;  /* 0x0000001104157211 */ /* 0x000fe200078e40ff */
[----:B0-----:R-:W-:-:S04]  /*0250*/  IMAD.WIDE R4, R5, 0x4, R2 ;  /* 0x0000000405047825 */ /* 0x001fc800078e0202 */
[--C-:B------:R-:W-:Y:S01]  /*0260*/  IMAD.WIDE R6, R7, 0x4, R2.reuse ;  /* 0x0000000407067825 */ /* 0x100fe200078e0202 */
[----:B--2---:R-:W-:Y:S04]  /*0270*/  STS [R9], R10 ;  /* 0x0000000a09007388 */ /* 0x004fe80000000800 */
[----:B---3--:R-:W-:Y:S04]  /*0280*/  STS [R9+0x840], R14 ;  /* 0x0008400e09007388 */ /* 0x008fe80000000800 */
[----:B----4-:R-:W-:Y:S04]  /*0290*/  STS [R9+0x420], R12 ;  /* 0x0004200c09007388 */ /* 0x010fe80000000800 */
[----:B-----5:R0:W-:Y:S01]  /*02a0*/  STS [R9+0xc60], R18 ;  /* 0x000c601209007388 */ /* 0x0201e20000000800 */
[----:B------:R-:W-:Y:S06]  /*02b0*/  BAR.SYNC.DEFER_BLOCKING 0x0 ;  /* 0x0000000000007b1d */ /* 0x000fec0000010000 */
[----:B------:R-:W1:Y:S04]  /*02c0*/  LDS R11, [R16] ;  /* 0x00000000100b7984 */ /* 0x000e680000000800 */
[----:B------:R-:W2:Y:S04]  /*02d0*/  LDS R13, [R16+0x20] ;  /* 0x00002000100d7984 */ /* 0x000ea80000000800 */
[----:B------:R-:W3:Y:S04]  /*02e0*/  LDS R15, [R16+0x40] ;  /* 0x00004000100f7984 */ /* 0x000ee80000000800 */
[----:B------:R-:W4:Y:S01]  /*02f0*/  LDS R19, [R16+0x60] ;  /* 0x0000600010137984 */ /* 0x000f220000000800 */
[----:B0-----:R-:W-:-:S04]  /*0300*/  IMAD.WIDE R8, R17, 0x4, R2 ;  /* 0x0000000411087825 */ /* 0x001fc800078e0202 */
[----:B------:R-:W-:Y:S01]  /*0310*/  IMAD.WIDE R2, R21, 0x4, R2 ;  /* 0x0000000415027825 */ /* 0x000fe200078e0202 */
[----:B-1----:R-:W-:Y:S04]  /*0320*/  STG.E desc[UR6][R4.64], R11 ;  /* 0x0000000b04007986 */ /* 0x002fe8000c101906 */
[----:B--2---:R-:W-:Y:S04]  /*0330*/  STG.E desc[UR6][R6.64], R13 ;  /* 0x0000000d06007986 */ /* 0x004fe8000c101906 */
[----:B---3--:R-:W-:Y:S04]  /*0340*/  STG.E desc[UR6][R8.64], R15 ;  /* 0x0000000f08007986 */ /* 0x008fe8000c101906 */
[----:B----4-:R-:W-:Y:S01]  /*0350*/  STG.E desc[UR6][R2.64], R19 ;  /* 0x0000001302007986 */ /* 0x010fe2000c101906 */
[----:B------:R-:W-:Y:S05]  /*0360*/  EXIT ;  /* 0x000000000000794d */ /* 0x000fea0003800000 */
.L_x_1:
        /* <DEDUP_REMOVED lines=9> */
.L_x_6:


//--------------------- .text._Z18transposeCoalescedPfPKf --------------------------
	.section	.text._Z18transposeCoalescedPfPKf,"ax",@progbits
	.align	128
        .global         _Z18transposeCoalescedPfPKf
        .type           _Z18transposeCoalescedPfPKf,@function
        .size           _Z18transposeCoalescedPfPKf,(.L_x_7 - _Z18transposeCoalescedPfPKf)
        .other          _Z18transposeCoalescedPfPKf,@"STO_CUDA_ENTRY STV_DEFAULT"
_Z18transposeCoalescedPfPKf:
.text._Z18transposeCoalescedPfPKf:
        /* <DEDUP_REMOVED lines=29> */
[----:B------:R-:W-:-:S05]  /*01d0*/  IMAD R16, R5, 0x7c, R16 ;  /* 0x0000007c05107824 */ /* 0x000fca00078e0210 */
        /* <DEDUP_REMOVED lines=25> */
.L_x_2:
        /* <DEDUP_REMOVED lines=9> */
.L_x_7:


//--------------------- .text._Z14transposeNaivePfPKf --------------------------
	.section	.text._Z14transposeNaivePfPKf,"ax",@progbits
	.align	128
        .global         _Z14transposeNaivePfPKf
        .type           _Z14transposeNaivePfPKf,@function
        .size           _Z14transposeNaivePfPKf,(.L_x_8 - _Z14transposeNaivePfPKf)
        .other          _Z14transposeNaivePfPKf,@"STO_CUDA_ENTRY STV_DEFAULT"
_Z14transposeNaivePfPKf:
.text._Z14transposeNaivePfPKf:
[----:B------:R-:W-:Y:S01]  /*0000*/  LDC R1, c[0x0][0x37c] ;  /* 0x0000df00ff017b82 */ /* 0x000fe20000000800 */
[----:B------:R-:W0:Y:S07]  /*0010*/  S2R R0, SR_CTAID.X ;  /* 0x0000000000007919 */ /* 0x000e2e0000002500 */
[----:B------:R-:W1:Y:S01]  /*0020*/  LDC R12, c[0x0][0x370] ;  /* 0x0000dc00ff0c7b82 */ /* 0x000e620000000800 */
[----:B------:R-:W2:Y:S01]  /*0030*/  LDCU.64 UR4, c[0x0][0x358] ;  /* 0x00006b00ff0477ac */ /* 0x000ea20008000a00 */
[----:B------:R-:W0:Y:S01]  /*0040*/  S2R R5, SR_TID.X ;  /* 0x0000000000057919 */ /* 0x000e220000002100 */
[----:B------:R-:W3:Y:S05]  /*0050*/  S2R R9, SR_CTAID.Y ;  /* 0x0000000000097919 */ /* 0x000eea0000002600 */
[----:B------:R-:W4:Y:S01]  /*0060*/  LDC.64 R2, c[0x0][0x388] ;  /* 0x0000e200ff027b82 */ /* 0x000f220000000a00 */
[----:B------:R-:W3:Y:S07]  /*0070*/  S2R R4, SR_TID.Y ;  /* 0x0000000000047919 */ /* 0x000eee0000002200 */
[----:B------:R-:W5:Y:S01]  /*0080*/  LDC.64 R6, c[0x0][0x380] ;  /* 0x0000e000ff067b82 */ /* 0x000f620000000a00 */
[----:B-1----:R-:W-:-:S02]  /*0090*/  SHF.L.U32 R8, R12, 0x5, RZ ;  /* 0x000000050c087819 */ /* 0x002fc400000006ff */
[----:B0-----:R-:W-:Y:S02]  /*00a0*/  LEA R0, R0, R5, 0x5 ;  /* 0x0000000500007211 */ /* 0x001fe400078e28ff */
[----:B---3--:R-:W-:-:S05]  /*00b0*/  LEA R9, R9, R4, 0x5 ;  /* 0x0000000409097211 */ /* 0x008fca00078e28ff */
[----:B------:R-:W-:-:S04]  /*00c0*/  IMAD R11, R9, R8, R0 ;  /* 0x00000008090b7224 */ /* 0x000fc800078e0200 */
[----:B----4-:R-:W-:-:S06]  /*00d0*/  IMAD.WIDE R4, R11, 0x4, R2 ;  /* 0x000000040b047825 */ /* 0x010fcc00078e0202 */
[----:B--2---:R-:W2:Y:S01]  /*00e0*/  LDG.E R5, desc[UR4][R4.64] ;  /* 0x0000000404057981 */ /* 0x004ea2000c1e1900 */
[----:B------:R-:W-:Y:S01]  /*00f0*/  IMAD R9, R0, R8, R9 ;  /* 0x0000000800097224 */ /* 0x000fe200078e0209 */
[----:B------:R-:W-:-:S03]  /*0100*/  LEA R13, R12, R11, 0x8 ;  /* 0x0000000b0c0d7211 */ /* 0x000fc600078e40ff */
[----:B-----5:R-:W-:-:S04]  /*0110*/  IMAD.WIDE R6, R9, 0x4, R6 ;  /* 0x0000000409067825 */ /* 0x020fc800078e0206 */
[----:B------:R-:W-:Y:S01]  /*0120*/  IMAD.WIDE R8, R13, 0x4, R2 ;  /* 0x000000040d087825 */ /* 0x000fe200078e0202 */
[----:B--2---:R-:W-:Y:S05]  /*0130*/  STG.E desc[UR4][R6.64], R5 ;  /* 0x0000000506007986 */ /* 0x004fea000c101904 */
[----:B------:R-:W2:Y:S01]  /*0140*/  LDG.E R9, desc[UR4][R8.64] ;  /* 0x0000000408097981 */ /* 0x000ea2000c1e1900 */
[----:B------:R-:W-:-:S05]  /*0150*/  LEA R13, R12, R11, 0x9 ;  /* 0x0000000b0c0d7211 */ /* 0x000fca00078e48ff */
[--C-:B------:R-:W-:Y:S01]  /*0160*/  IMAD.WIDE R10, R13, 0x4, R2.reuse ;  /* 0x000000040d0a7825 */ /* 0x100fe200078e0202 */
[----:B------:R-:W-:Y:S01]  /*0170*/  LEA R13, R12, R13, 0x8 ;  /* 0x0000000d0c0d7211 */ /* 0x000fe200078e40ff */
[----:B--2---:R-:W-:Y:S04]  /*0180*/  STG.E desc[UR4][R6.64+0x20], R9 ;  /* 0x0000200906007986 */ /* 0x004fe8000c101904 */
[----:B------:R-:W2:Y:S01]  /*0190*/  LDG.E R11, desc[UR4][R10.64] ;  /* 0x000000040a0b7981 */ /* 0x000ea2000c1e1900 */
[----:B------:R-:W-:-:S03]  /*01a0*/  IMAD.WIDE R2, R13, 0x4, R2 ;  /* 0x000000040d027825 */ /* 0x000fc600078e0202 */
[----:B--2---:R-:W-:Y:S04]  /*01b0*/  STG.E desc[UR4][R6.64+0x40], R11 ;  /* 0x0000400b06007986 */ /* 0x004fe8000c101904 */
[----:B------:R-:W2:Y:S04]  /*01c0*/  LDG.E R3, desc[UR4][R2.64] ;  /* 0x0000000402037981 */ /* 0x000ea8000c1e1900 */
[----:B--2---:R-:W-:Y:S01]  /*01d0*/  STG.E desc[UR4][R6.64+0x60], R3 ;  /* 0x0000600306007986 */ /* 0x004fe2000c101904 */
[----:B------:R-:W-:Y:S05]  /*01e0*/  EXIT ;  /* 0x000000000000794d */ /* 0x000fea0003800000 */
.L_x_3:
        /* <DEDUP_REMOVED lines=9> */
.L_x_8:


//--------------------- .text._Z4copyPfPKf        --------------------------
	.section	.text._Z4copyPfPKf,"ax",@progbits
	.align	128
        .global         _Z4copyPfPKf
        .type           _Z4copyPfPKf,@function
        .size           _Z4copyPfPKf,(.L_x_9 - _Z4copyPfPKf)
        .other          _Z4copyPfPKf,@"STO_CUDA_ENTRY STV_DEFAULT"
_Z4copyPfPKf:
.text._Z4copyPfPKf:
        /* <DEDUP_REMOVED lines=11> */
[----:B------:R-:W-:Y:S02]  /*00b0*/  LEA R13, R5, R0, 0x5 ;  /* 0x00000000050d7211 */ /* 0x000fe400078e28ff */
[----:B------:R-:W0:Y:S03]  /*00c0*/  LDC.64 R4, c[0x0][0x380] ;  /* 0x0000e000ff047b82 */ /* 0x000e260000000a00 */
[----:B----4-:R-:W-:-:S05]  /*00d0*/  IMAD.WIDE R6, R13, 0x4, R2 ;  /* 0x000000040d067825 */ /* 0x010fca00078e0202 */
[----:B--2---:R-:W2:Y:S01]  /*00e0*/  LDG.E R17, desc[UR4][R6.64] ;  /* 0x0000000406117981 */ /* 0x004ea2000c1e1900 */
[----:B------:R-:W-:-:S05]  /*00f0*/  LEA R15, R16, R13, 0x8 ;  /* 0x0000000d100f7211 */ /* 0x000fca00078e40ff */
[----:B------:R-:W-:-:S04]  /*0100*/  IMAD.WIDE R10, R15, 0x4, R2 ;  /* 0x000000040f0a7825 */ /* 0x000fc800078e0202 */
[----:B0-----:R-:W-:-:S05]  /*0110*/  IMAD.WIDE R8, R13, 0x4, R4 ;  /* 0x000000040d087825 */ /* 0x001fca00078e0204 */
[----:B--2---:R-:W-:Y:S04]  /*0120*/  STG.E desc[UR4][R8.64], R17 ;  /* 0x0000001108007986 */ /* 0x004fe8000c101904 */
[----:B------:R-:W2:Y:S01]  /*0130*/  LDG.E R11, desc[UR4][R10.64] ;  /* 0x000000040a0b7981 */ /* 0x000ea2000c1e1900 */
[----:B------:R-:W-:Y:S01]  /*0140*/  LEA R19, R16, R13, 0x9 ;  /* 0x0000000d10137211 */ /* 0x000fe200078e48ff */
[----:B------:R-:W-:-:S04]  /*0150*/  IMAD.WIDE R12, R15, 0x4, R4 ;  /* 0x000000040f0c7825 */ /* 0x000fc800078e0204 */
[C---:B------:R-:W-:Y:S01]  /*0160*/  IMAD.WIDE R14, R19.reuse, 0x4, R2 ;  /* 0x00000004130e7825 */ /* 0x040fe200078e0202 */
[----:B------:R-:W-:Y:S01]  /*0170*/  LEA R21, R16, R19, 0x8 ;  /* 0x0000001310157211 */ /* 0x000fe200078e40ff */
[----:B--2---:R-:W-:Y:S04]  /*0180*/  STG.E desc[UR4][R12.64], R11 ;  /* 0x0000000b0c007986 */ /* 0x004fe8000c101904 */
[----:B------:R-:W2:Y:S01]  /*0190*/  LDG.E R15, desc[UR4][R14.64] ;  /* 0x000000040e0f7981 */ /* 0x000ea2000c1e1900 */
[----:B------:R-:W-:-:S04]  /*01a0*/  IMAD.WIDE R6, R19, 0x4, R4 ;  /* 0x0000000413067825 */ /* 0x000fc800078e0204 */
[C---:B------:R-:W-:Y:S01]  /*01b0*/  IMAD.WIDE R2, R21.reuse, 0x4, R2 ;  /* 0x0000000415027825 */ /* 0x040fe200078e0202 */
[----:B--2---:R-:W-:Y:S05]  /*01c0*/  STG.E desc[UR4][R6.64], R15 ;  /* 0x0000000f06007986 */ /* 0x004fea000c101904 */
[----:B------:R-:W2:Y:S01]  /*01d0*/  LDG.E R3, desc[UR4][R2.64] ;  /* 0x0000000402037981 */ /* 0x000ea2000c1e1900 */
[----:B------:R-:W-:-:S05]  /*01e0*/  IMAD.WIDE R4, R21, 0x4, R4 ;  /* 0x0000000415047825 */ /* 0x000fca00078e0204 */
[----:B--2---:R-:W-:Y:S01]  /*01f0*/  STG.E desc[UR4][R4.64], R3 ;  /* 0x0000000304007986 */ /* 0x004fe2000c101904 */
[----:B------:R-:W-:Y:S05]  /*0200*/  EXIT ;  /* 0x000000000000794d */ /* 0x000fea0003800000 */
.L_x_4:
        /* <DEDUP_REMOVED lines=15> */
.L_x_9:


//--------------------- .nv.shared._Z13copySharedMemPfS_ --------------------------
	.section	.nv.shared._Z13copySharedMemPfS_,"aw",@nobits
	.sectionflags	@""
	.align	4
.nv.shared._Z13copySharedMemPfS_:
	.zero		5120


//--------------------- .nv.shared.reserved.0     --------------------------
	.section	.nv.shared.reserved.0,"aw",@nobits
	.weak		__nv_reservedSMEM_offset_0_alias
	.size		__nv_reservedSMEM_offset_0_alias, 0, 64
	.other		__nv_reservedSMEM_offset_0_alias,@"STO_CUDA_RESERVED_SHARED STV_DEFAULT"
__nv_reservedSMEM_offset_0_alias:
	.zero		0
	.zero		64


//--------------------- .nv.shared._Z24transposeNoBankConflictsPfPKf --------------------------
	.section	.nv.shared._Z24transposeNoBankConflictsPfPKf,"aw",@nobits
	.sectionflags	@""
	.align	4
.nv.shared._Z24transposeNoBankConflictsPfPKf:
	.zero		5248


//--------------------- .nv.shared._Z18transposeCoalescedPfPKf --------------------------
	.section	.nv.shared._Z18transposeCoalescedPfPKf,"aw",@nobits
	.sectionflags	@""
	.align	4
.nv.shared._Z18transposeCoalescedPfPKf:
	.zero		5120


//--------------------- .nv.constant0._Z13copySharedMemPfS_ --------------------------
	.section	.nv.constant0._Z13copySharedMemPfS_,"a",@progbits
	.sectionflags	@""
	.align	4
.nv.constant0._Z13copySharedMemPfS_:
	.zero		912


//--------------------- .nv.constant0._Z24transposeNoBankConflictsPfPKf --------------------------
	.section	.nv.constant0._Z24transposeNoBankConflictsPfPKf,"a",@progbits
	.sectionflags	@""
	.align	4
.nv.constant0._Z24transposeNoBankConflictsPfPKf:
	.zero		912


//--------------------- .nv.constant0._Z18transposeCoalescedPfPKf --------------------------
	.section	.nv.constant0._Z18transposeCoalescedPfPKf,"a",@progbits
	.sectionflags	@""
	.align	4
.nv.constant0._Z18transposeCoalescedPfPKf:
	.zero		912


//--------------------- .nv.constant0._Z14transposeNaivePfPKf --------------------------
	.section	.nv.constant0._Z14transposeNaivePfPKf,"a",@progbits
	.sectionflags	@""
	.align	4
.nv.constant0._Z14transposeNaivePfPKf:
	.zero		912


//--------------------- .nv.constant0._Z4copyPfPKf --------------------------
	.section	.nv.constant0._Z4copyPfPKf,"a",@progbits
	.sectionflags	@""
	.align	4
.nv.constant0._Z4copyPfPKf:
	.zero		912


//--------------------- SYMBOLS --------------------------

	.type		.nv.reservedSmem.offset0,@object
	.size		.nv.reservedSmem.offset0,0x4
	.type		.nv.reservedSmem.cap,@object
	.size		.nv.reservedSmem.cap,0x4
